	.headerflags	@"EF_CUDA_TEXMODE_UNIFIED EF_CUDA_64BIT_ADDRESS EF_CUDA_ACCELERATORS EF_CUDA_SM90 EF_CUDA_VIRTUAL_SM(EF_CUDA_SM90)"
	.elftype	@"ET_EXEC"


//--------------------- .nv.info                  --------------------------
	.section	.nv.info,"",@"SHT_CUDA_INFO"
	.align	4


	//----- nvinfo : EIATTR_REGCOUNT
	.align		4
        /*0000*/ 	.byte	0x04, 0x2f
        /*0002*/ 	.short	(.L_2 - .L_1)
	.align		4
.L_1:
        /*0004*/ 	.word	index@(triton_poi_fused_native_group_norm_relu_6)
        /*0008*/ 	.word	0x00000020


	//----- nvinfo : EIATTR_MIN_STACK_SIZE
	.align		4
.L_2:
        /*000c*/ 	.byte	0x04, 0x12
        /*000e*/ 	.short	(.L_4 - .L_3)
	.align		4
.L_3:
        /*0010*/ 	.word	index@(triton_poi_fused_native_group_norm_relu_6)
        /*0014*/ 	.word	0x00000000


	//----- nvinfo : EIATTR_FRAME_SIZE
	.align		4
.L_4:
        /*0018*/ 	.byte	0x04, 0x11
        /*001a*/ 	.short	(.L_6 - .L_5)
	.align		4
.L_5:
        /*001c*/ 	.word	index@(triton_poi_fused_native_group_norm_relu_6)
        /*0020*/ 	.word	0x00000000


	//----- nvinfo : EIATTR_MIN_STACK_SIZE
	.align		4
.L_6:
        /*0024*/ 	.byte	0x04, 0x12
        /*0026*/ 	.short	(.L_8 - .L_7)
	.align		4
.L_7:
        /*0028*/ 	.word	index@(triton_poi_fused_native_group_norm_relu_6)
        /*002c*/ 	.word	0x00000000
.L_8:


//--------------------- .nv.info.triton_poi_fused_native_group_norm_relu_6 --------------------------
	.section	.nv.info.triton_poi_fused_native_group_norm_relu_6,"",@"SHT_CUDA_INFO"
	.sectionflags	@""
	.align	4


	//----- nvinfo : EIATTR_CUDA_API_VERSION
	.align		4
        /*0000*/ 	.byte	0x04, 0x37
        /*0002*/ 	.short	(.L_10 - .L_9)
.L_9:
        /*0004*/ 	.word	0x0000007c


	//----- nvinfo : EIATTR_KPARAM_INFO
	.align		4
.L_10:
        /*0008*/ 	.byte	0x04, 0x17
        /*000a*/ 	.short	(.L_12 - .L_11)
.L_11:
        /*000c*/ 	.word	0x00000000
        /*0010*/ 	.short	0x0006
        /*0012*/ 	.short	0x0030
        /*0014*/ 	.byte	0x00, 0xf0, 0x11, 0x00


	//----- nvinfo : EIATTR_KPARAM_INFO
	.align		4
.L_12:
        /*0018*/ 	.byte	0x04, 0x17
        /*001a*/ 	.short	(.L_14 - .L_13)
.L_13:
        /*001c*/ 	.word	0x00000000
        /*0020*/ 	.short	0x0005
        /*0022*/ 	.short	0x0028
        /*0024*/ 	.byte	0x00, 0xf4, 0x21, 0x00


	//----- nvinfo : EIATTR_KPARAM_INFO
	.align		4
.L_14:
        /*0028*/ 	.byte	0x04, 0x17
        /*002a*/ 	.short	(.L_16 - .L_15)
.L_15:
        /*002c*/ 	.word	0x00000000
        /*0030*/ 	.short	0x0004
        /*0032*/ 	.short	0x0020
        /*0034*/ 	.byte	0x00, 0xf4, 0x21, 0x00


	//----- nvinfo : EIATTR_KPARAM_INFO
	.align		4
.L_16:
        /*0038*/ 	.byte	0x04, 0x17
        /*003a*/ 	.short	(.L_18 - .L_17)
.L_17:
        /*003c*/ 	.word	0x00000000
        /*0040*/ 	.short	0x0003
        /*0042*/ 	.short	0x0018
        /*0044*/ 	.byte	0x00, 0xf4, 0x21, 0x00


	//----- nvinfo : EIATTR_KPARAM_INFO
	.align		4
.L_18:
        /*0048*/ 	.byte	0x04, 0x17
        /*004a*/ 	.short	(.L_20 - .L_19)
.L_19:
        /*004c*/ 	.word	0x00000000
        /*0050*/ 	.short	0x0002
        /*0052*/ 	.short	0x0010
        /*0054*/ 	.byte	0x00, 0xf4, 0x21, 0x00


	//----- nvinfo : EIATTR_KPARAM_INFO
	.align		4
.L_20:
        /*0058*/ 	.byte	0x04, 0x17
        /*005a*/ 	.short	(.L_22 - .L_21)
.L_21:
        /*005c*/ 	.word	0x00000000
        /*0060*/ 	.short	0x0001
        /*0062*/ 	.short	0x0008
        /*0064*/ 	.byte	0x00, 0xf4, 0x21, 0x00


	//----- nvinfo : EIATTR_KPARAM_INFO
	.align		4
.L_22:
        /*0068*/ 	.byte	0x04, 0x17
        /*006a*/ 	.short	(.L_24 - .L_23)
.L_23:
        /*006c*/ 	.word	0x00000000
        /*0070*/ 	.short	0x0000
        /*0072*/ 	.short	0x0000
        /*0074*/ 	.byte	0x00, 0xf4, 0x21, 0x00


	//----- nvinfo : EIATTR_SPARSE_MMA_MASK
	.align		4
.L_24:
        /*0078*/ 	.byte	0x03, 0x50
        /*007a*/ 	.short	0x0000


	//----- nvinfo : EIATTR_MAXREG_COUNT
	.align		4
        /*007c*/ 	.byte	0x03, 0x1b
        /*007e*/ 	.short	0x00ff


	//----- nvinfo : EIATTR_EXIT_INSTR_OFFSETS
	.align		4
        /*0080*/ 	.byte	0x04, 0x1c
        /*0082*/ 	.short	(.L_26 - .L_25)


	//   ....[0]....
.L_25:
        /*0084*/ 	.word	0x00000610


	//----- nvinfo : EIATTR_REQNTID
	.align		4
.L_26:
        /*0088*/ 	.byte	0x04, 0x10
        /*008a*/ 	.short	(.L_28 - .L_27)
.L_27:
        /*008c*/ 	.word	0x00000080
        /*0090*/ 	.word	0x00000001
        /*0094*/ 	.word	0x00000001


	//----- nvinfo : EIATTR_CBANK_PARAM_SIZE
	.align		4
.L_28:
        /*0098*/ 	.byte	0x03, 0x19
        /*009a*/ 	.short	0x0034


	//----- nvinfo : EIATTR_PARAM_CBANK
	.align		4
        /*009c*/ 	.byte	0x04, 0x0a
        /*009e*/ 	.short	(.L_30 - .L_29)
	.align		4
.L_29:
        /*00a0*/ 	.word	index@(.nv.constant0.triton_poi_fused_native_group_norm_relu_6)
        /*00a4*/ 	.short	0x0210
        /*00a6*/ 	.short	0x0034


	//----- nvinfo : EIATTR_SW_WAR
	.align		4
.L_30:
        /*00a8*/ 	.byte	0x04, 0x36
        /*00aa*/ 	.short	(.L_32 - .L_31)
.L_31:
        /*00ac*/ 	.word	0x00000008
.L_32:


//--------------------- .nv.callgraph             --------------------------
	.section	.nv.callgraph,"",@"SHT_CUDA_CALLGRAPH"
	.align	4
	.sectionentsize	8
	.align		4
        /*0000*/ 	.word	0x00000000
	.align		4
        /*0004*/ 	.word	0xffffffff
	.align		4
        /*0008*/ 	.word	0x00000000
	.align		4
        /*000c*/ 	.word	0xfffffffe
	.align		4
        /*0010*/ 	.word	0x00000000
	.align		4
        /*0014*/ 	.word	0xfffffffd
	.align		4
        /*0018*/ 	.word	0x00000000
	.align		4
        /*001c*/ 	.word	0xfffffffc


//--------------------- .nv.constant4             --------------------------
	.section	.nv.constant4,"a",@progbits
	.align	8
	.align		8
.nv.constant4:
        /*0000*/ 	.dword	_$_str


//--------------------- .text.triton_poi_fused_native_group_norm_relu_6 --------------------------
	.section	.text.triton_poi_fused_native_group_norm_relu_6,"ax",@progbits
	.align	128
        .global         triton_poi_fused_native_group_norm_relu_6
        .type           triton_poi_fused_native_group_norm_relu_6,@function
        .size           triton_poi_fused_native_group_norm_relu_6,(.L_x_1 - triton_poi_fused_native_group_norm_relu_6)
        .other          triton_poi_fused_native_group_norm_relu_6,@"STO_CUDA_ENTRY STV_DEFAULT"
triton_poi_fused_native_group_norm_relu_6:
.text.triton_poi_fused_native_group_norm_relu_6:
[----:B------:R-:W-:Y:S01]  /*0000*/  LDC R1, c[0x0][0x28] ;  /* 0x00000a00ff017b82 */ /* 0x000fe20000000800 */
[----:B------:R-:W1:Y:S07]  /*0010*/  S2R R0, SR_TID.X ;  /* 0x0000000000007919 */ /* 0x000e6e0000002100 */
[----:B------:R-:W2:Y:S01]  /*0020*/  LDC.64 R4, c[0x0][0x220] ;  /* 0x00008800ff047b82 */ /* 0x000ea20000000a00 */
[----:B------:R-:W-:Y:S01]  /*0030*/  ULDC.64 UR4, c[0x0][0x208] ;  /* 0x0000820000047ab9 */ /* 0x000fe20000000a00 */
[----:B------:R-:W3:Y:S06]  /*0040*/  S2R R19, SR_CTAID.X ;  /* 0x0000000000137919 */ /* 0x000eec0000002500 */
[----:B------:R-:W4:Y:S08]  /*0050*/  LDC.64 R8, c[0x0][0x218] ;  /* 0x00008600ff087b82 */ /* 0x000f300000000a00 */
[----:B------:R-:W5:Y:S08]  /*0060*/  LDC.64 R14, c[0x0][0x210] ;  /* 0x00008400ff0e7b82 */ /* 0x000f700000000a00 */
[----:B------:R-:W5:Y:S01]  /*0070*/  LDC.64 R2, c[0x0][0x228] ;  /* 0x00008a00ff027b82 */ /* 0x000f620000000a00 */
[----:B-1----:R-:W-:-:S07]  /*0080*/  SHF.L.U32 R0, R0, 0x2, RZ ;  /* 0x0000000200007819 */ /* 0x002fce00000006ff */
[----:B------:R-:W1:Y:S01]  /*0090*/  LDC.64 R12, c[0x0][0x230] ;  /* 0x00008c00ff0c7b82 */ /* 0x000e620000000a00 */
[----:B---3--:R-:W-:Y:S02]  /*00a0*/  SHF.R.S32.HI R6, RZ, 0x15, R19 ;  /* 0x00000015ff067819 */ /* 0x008fe40000011413 */
[----:B------:R-:W-:Y:S02]  /*00b0*/  LOP3.LUT R0, R0, 0x1fc, RZ, 0xc0, !PT ;  /* 0x000001fc00007812 */ /* 0x000fe400078ec0ff */
[----:B------:R-:W-:Y:S02]  /*00c0*/  SGXT R6, R6, 0x1 ;  /* 0x000000010606781a */ /* 0x000fe40000000200 */
[----:B------:R-:W-:-:S04]  /*00d0*/  LEA R19, R19, R0, 0xa ;  /* 0x0000000013137211 */ /* 0x000fc800078e50ff */
[CC--:B------:R-:W-:Y:S02]  /*00e0*/  LEA.HI R0, R6.reuse, R19.reuse, RZ, 0x10 ;  /* 0x0000001306007211 */ /* 0x0c0fe400078f80ff */
[C---:B------:R-:W-:Y:S02]  /*00f0*/  LEA.HI R7, R6.reuse, R19, RZ, 0xa ;  /* 0x0000001306077211 */ /* 0x040fe400078f50ff */
[----:B------:R-:W-:Y:S02]  /*0100*/  SHF.R.S32.HI R29, RZ, 0x10, R0 ;  /* 0x00000010ff1d7819 */ /* 0x000fe40000011400 */
[----:B------:R-:W-:Y:S02]  /*0110*/  IADD3 R0, R19, 0x200, RZ ;  /* 0x0000020013007810 */ /* 0x000fe40007ffe0ff */
[----:B------:R-:W-:Y:S01]  /*0120*/  SHF.R.S32.HI R7, RZ, 0xa, R7 ;  /* 0x0000000aff077819 */ /* 0x000fe20000011407 */
[----:B--2---:R-:W-:Y:S01]  /*0130*/  IMAD.WIDE R20, R29, 0x4, R4 ;  /* 0x000000041d147825 */ /* 0x004fe200078e0204 */
[----:B------:R-:W-:-:S04]  /*0140*/  LEA.HI R11, R6, R0, RZ, 0x10 ;  /* 0x00000000060b7211 */ /* 0x000fc800078f80ff */
[----:B------:R-:W-:Y:S01]  /*0150*/  SHF.R.S32.HI R11, RZ, 0x10, R11 ;  /* 0x00000010ff0b7819 */ /* 0x000fe2000001140b */
[----:B------:R2:W3:Y:S01]  /*0160*/  LDG.E.EL R20, desc[UR4][R20.64] ;  /* 0x0000000414147981 */ /* 0x0004e2000c2e1900 */
[----:B------:R-:W-:Y:S01]  /*0170*/  LEA.HI R10, R7, R7, RZ, 0x9 ;  /* 0x00000007070a7211 */ /* 0x000fe200078f48ff */
[----:B----4-:R-:W-:-:S03]  /*0180*/  IMAD.WIDE R28, R29, 0x4, R8 ;  /* 0x000000041d1c7825 */ /* 0x010fc600078e0208 */
[----:B------:R-:W-:Y:S01]  /*0190*/  LOP3.LUT R16, R10, 0xfffffe00, RZ, 0xc0, !PT ;  /* 0xfffffe000a107812 */ /* 0x000fe200078ec0ff */
[----:B------:R-:W-:Y:S01]  /*01a0*/  IMAD.WIDE R26, R11, 0x4, R4 ;  /* 0x000000040b1a7825 */ /* 0x000fe200078e0204 */
[----:B------:R-:W-:Y:S01]  /*01b0*/  LEA.HI R10, R6, R0, RZ, 0xa ;  /* 0x00000000060a7211 */ /* 0x000fe200078f50ff */
[----:B------:R-:W4:Y:S01]  /*01c0*/  LDG.E.EL R18, desc[UR4][R28.64] ;  /* 0x000000041c127981 */ /* 0x000f22000c2e1900 */
[----:B------:R-:W-:Y:S01]  /*01d0*/  IADD3 R17, R7, -R16, RZ ;  /* 0x8000001007117210 */ /* 0x000fe20007ffe0ff */
[----:B-----5:R-:W-:Y:S02]  /*01e0*/  IMAD.WIDE R14, R19, 0x4, R14 ;  /* 0x00000004130e7825 */ /* 0x020fe400078e020e */
[----:B------:R5:W4:Y:S01]  /*01f0*/  LDG.E.EL R0, desc[UR4][R26.64] ;  /* 0x000000041a007981 */ /* 0x000b22000c2e1900 */
[----:B------:R-:W-:Y:S01]  /*0200*/  SHF.R.S32.HI R10, RZ, 0xa, R10 ;  /* 0x0000000aff0a7819 */ /* 0x000fe2000001140a */
[----:B------:R-:W-:Y:S02]  /*0210*/  IMAD.WIDE R24, R11, 0x4, R8 ;  /* 0x000000040b187825 */ /* 0x000fe400078e0208 */
[----:B------:R-:W4:Y:S01]  /*0220*/  LDG.E.128 R4, desc[UR4][R14.64] ;  /* 0x000000040e047981 */ /* 0x000f22000c1e1d00 */
[----:B--2---:R-:W-:Y:S01]  /*0230*/  LEA.HI R21, R10, R10, RZ, 0x9 ;  /* 0x0000000a0a157211 */ /* 0x004fe200078f48ff */
[----:B0-----:R-:W-:-:S02]  /*0240*/  IMAD.WIDE R22, R17, 0x4, R2 ;  /* 0x0000000411167825 */ /* 0x001fc400078e0202 */
[----:B------:R-:W2:Y:S01]  /*0250*/  LDG.E.EL R24, desc[UR4][R24.64] ;  /* 0x0000000418187981 */ /* 0x000ea2000c2e1900 */
[----:B------:R-:W-:Y:S01]  /*0260*/  LOP3.LUT R21, R21, 0xfffffe00, RZ, 0xc0, !PT ;  /* 0xfffffe0015157812 */ /* 0x000fe200078ec0ff */
[----:B-1----:R-:W-:Y:S02]  /*0270*/  IMAD.WIDE R16, R17, 0x4, R12 ;  /* 0x0000000411107825 */ /* 0x002fe400078e020c */
[----:B------:R-:W2:Y:S01]  /*0280*/  LDG.E.EL R22, desc[UR4][R22.64] ;  /* 0x0000000416167981 */ /* 0x000ea2000c2e1900 */
[----:B------:R-:W-:-:S03]  /*0290*/  IADD3 R21, R10, -R21, RZ ;  /* 0x800000150a157210 */ /* 0x000fc60007ffe0ff */
[----:B------:R0:W2:Y:S02]  /*02a0*/  LDG.E.128 R8, desc[UR4][R14.64+0x800] ;  /* 0x000800040e087981 */ /* 0x0000a4000c1e1d00 */
[C---:B-----5:R-:W-:Y:S02]  /*02b0*/  IMAD.WIDE R26, R21.reuse, 0x4, R2 ;  /* 0x00000004151a7825 */ /* 0x060fe400078e0202 */
[----:B------:R-:W5:Y:S02]  /*02c0*/  LDG.E.EL R17, desc[UR4][R16.64] ;  /* 0x0000000410117981 */ /* 0x000f64000c2e1900 */
[----:B------:R-:W-:Y:S02]  /*02d0*/  IMAD.WIDE R12, R21, 0x4, R12 ;  /* 0x00000004150c7825 */ /* 0x000fe400078e020c */
[----:B------:R-:W5:Y:S04]  /*02e0*/  LDG.E.EL R26, desc[UR4][R26.64] ;  /* 0x000000041a1a7981 */ /* 0x000f68000c2e1900 */
[----:B------:R1:W5:Y:S01]  /*02f0*/  LDG.E.EL R13, desc[UR4][R12.64] ;  /* 0x000000040c0d7981 */ /* 0x000362000c2e1900 */
[----:B------:R-:W-:-:S10]  /*0300*/  HFMA2.MMA R3, -RZ, RZ, 0.46875, 0 ;  /* 0x37800000ff037435 */ /* 0x000fd400000001ff */
[----:B---3--:R-:W-:-:S06]  /*0310*/  FFMA R20, R20, R3, 9.9999997473787516356e-06 ;  /* 0x3727c5ac14147423 */ /* 0x008fcc0000000003 */
[----:B------:R-:W3:Y:S01]  /*0320*/  MUFU.RSQ R20, R20 ;  /* 0x0000001400147308 */ /* 0x000ee20000001400 */
[----:B----4-:R-:W-:Y:S02]  /*0330*/  FFMA R0, R0, R3, 9.9999997473787516356e-06 ;  /* 0x3727c5ac00007423 */ /* 0x010fe40000000003 */
[----:B------:R-:W4:Y:S05]  /*0340*/  LDC.64 R2, c[0x0][0x238] ;  /* 0x00008e00ff027b82 */ /* 0x000f2a0000000a00 */
[----:B------:R-:W5:Y:S01]  /*0350*/  MUFU.RSQ R0, R0 ;  /* 0x0000000000007308 */ /* 0x000f620000001400 */
[--C-:B------:R-:W-:Y:S01]  /*0360*/  FADD R21, R4, -R18.reuse ;  /* 0x8000001204157221 */ /* 0x100fe20000000000 */
[--C-:B------:R-:W-:Y:S01]  /*0370*/  FADD R5, R5, -R18.reuse ;  /* 0x8000001205057221 */ /* 0x100fe20000000000 */
[--C-:B0-----:R-:W-:Y:S01]  /*0380*/  FADD R15, R6, -R18.reuse ;  /* 0x80000012060f7221 */ /* 0x101fe20000000000 */
[----:B------:R-:W-:Y:S01]  /*0390*/  FADD R7, R7, -R18 ;  /* 0x8000001207077221 */ /* 0x000fe20000000000 */
[C---:B---3--:R-:W-:Y:S01]  /*03a0*/  FMUL R4, R20.reuse, R21 ;  /* 0x0000001514047220 */ /* 0x048fe20000400000 */
[C---:B-1----:R-:W-:Y:S01]  /*03b0*/  FMUL R12, R20.reuse, R5 ;  /* 0x00000005140c7220 */ /* 0x042fe20000400000 */
[C---:B------:R-:W-:Y:S01]  /*03c0*/  FMUL R6, R20.reuse, R15 ;  /* 0x0000000f14067220 */ /* 0x040fe20000400000 */
[----:B------:R-:W-:Y:S01]  /*03d0*/  FMUL R20, R20, R7 ;  /* 0x0000000714147220 */ /* 0x000fe20000400000 */
[--C-:B--2---:R-:W-:Y:S01]  /*03e0*/  FADD R7, R8, -R24.reuse ;  /* 0x8000001808077221 */ /* 0x104fe20000000000 */
[--C-:B------:R-:W-:Y:S01]  /*03f0*/  FADD R9, R9, -R24.reuse ;  /* 0x8000001809097221 */ /* 0x100fe20000000000 */
[--C-:B------:R-:W-:Y:S01]  /*0400*/  FADD R15, R10, -R24.reuse ;  /* 0x800000180a0f7221 */ /* 0x100fe20000000000 */
[----:B------:R-:W-:Y:S01]  /*0410*/  FADD R11, R11, -R24 ;  /* 0x800000180b0b7221 */ /* 0x000fe20000000000 */
[--C-:B-----5:R-:W-:Y:S01]  /*0420*/  FFMA R20, R22, R20, R17.reuse ;  /* 0x0000001416147223 */ /* 0x120fe20000000011 */
[C---:B------:R-:W-:Y:S01]  /*0430*/  FMUL R7, R0.reuse, R7 ;  /* 0x0000000700077220 */ /* 0x040fe20000400000 */
[C---:B------:R-:W-:Y:S01]  /*0440*/  FMUL R10, R0.reuse, R9 ;  /* 0x00000009000a7220 */ /* 0x040fe20000400000 */
[C---:B------:R-:W-:Y:S01]  /*0450*/  FMUL R8, R0.reuse, R15 ;  /* 0x0000000f00087220 */ /* 0x040fe20000400000 */
[----:B------:R-:W-:Y:S01]  /*0460*/  FMUL R0, R0, R11 ;  /* 0x0000000b00007220 */ /* 0x000fe20000400000 */
[C-C-:B------:R-:W-:Y:S01]  /*0470*/  FFMA R4, R22.reuse, R4, R17.reuse ;  /* 0x0000000416047223 */ /* 0x140fe20000000011 */
[C-C-:B------:R-:W-:Y:S01]  /*0480*/  FFMA R5, R22.reuse, R12, R17.reuse ;  /* 0x0000000c16057223 */ /* 0x140fe20000000011 */
[----:B------:R-:W-:Y:S01]  /*0490*/  FFMA R6, R22, R6, R17 ;  /* 0x0000000616067223 */ /* 0x000fe20000000011 */
[C-C-:B------:R-:W-:Y:S01]  /*04a0*/  FFMA R9, R26.reuse, R7, R13.reuse ;  /* 0x000000071a097223 */ /* 0x140fe2000000000d */
[C-C-:B------:R-:W-:Y:S01]  /*04b0*/  FFMA R10, R26.reuse, R10, R13.reuse ;  /* 0x0000000a1a0a7223 */ /* 0x140fe2000000000d */
[C-C-:B------:R-:W-:Y:S01]  /*04c0*/  FFMA R8, R26.reuse, R8, R13.reuse ;  /* 0x000000081a087223 */ /* 0x140fe2000000000d */
[----:B------:R-:W-:Y:S01]  /*04d0*/  FFMA R0, R26, R0, R13 ;  /* 0x000000001a007223 */ /* 0x000fe2000000000d */
[----:B------:R-:W-:-:S02]  /*04e0*/  FSETP.GEU.AND P6, PT, R20, RZ, PT ;  /* 0x000000ff1400720b */ /* 0x000fc40003fce000 */
[----:B------:R-:W-:Y:S02]  /*04f0*/  FSETP.GEU.AND P0, PT, R6, RZ, PT ;  /* 0x000000ff0600720b */ /* 0x000fe40003f0e000 */
[----:B------:R-:W-:Y:S02]  /*0500*/  SEL R7, R20, RZ, P6 ;  /* 0x000000ff14077207 */ /* 0x000fe40003000000 */
[----:B------:R-:W-:Y:S02]  /*0510*/  FSETP.GEU.AND P1, PT, R5, RZ, PT ;  /* 0x000000ff0500720b */ /* 0x000fe40003f2e000 */
[----:B------:R-:W-:Y:S02]  /*0520*/  FSETP.GEU.AND P2, PT, R4, RZ, PT ;  /* 0x000000ff0400720b */ /* 0x000fe40003f4e000 */
[----:B------:R-:W-:Y:S02]  /*0530*/  FSETP.GEU.AND P3, PT, R0, RZ, PT ;  /* 0x000000ff0000720b */ /* 0x000fe40003f6e000 */
[----:B------:R-:W-:-:S02]  /*0540*/  FSETP.GEU.AND P4, PT, R8, RZ, PT ;  /* 0x000000ff0800720b */ /* 0x000fc40003f8e000 */
[----:B------:R-:W-:Y:S02]  /*0550*/  FSETP.GEU.AND P5, PT, R10, RZ, PT ;  /* 0x000000ff0a00720b */ /* 0x000fe40003fae000 */
[----:B------:R-:W-:Y:S01]  /*0560*/  FSETP.GEU.AND P6, PT, R9, RZ, PT ;  /* 0x000000ff0900720b */ /* 0x000fe20003fce000 */
[----:B----4-:R-:W-:Y:S01]  /*0570*/  IMAD.WIDE R2, R19, 0x4, R2 ;  /* 0x0000000413027825 */ /* 0x010fe200078e0202 */
[----:B------:R-:W-:Y:S02]  /*0580*/  SEL R6, R6, RZ, P0 ;  /* 0x000000ff06067207 */ /* 0x000fe40000000000 */
[----:B------:R-:W-:Y:S02]  /*0590*/  SEL R5, R5, RZ, P1 ;  /* 0x000000ff05057207 */ /* 0x000fe40000800000 */
[----:B------:R-:W-:Y:S02]  /*05a0*/  SEL R4, R4, RZ, P2 ;  /* 0x000000ff04047207 */ /* 0x000fe40001000000 */
[----:B------:R-:W-:-:S02]  /*05b0*/  SEL R15, R0, RZ, P3 ;  /* 0x000000ff000f7207 */ /* 0x000fc40001800000 */
[----:B------:R-:W-:Y:S02]  /*05c0*/  SEL R14, R8, RZ, P4 ;  /* 0x000000ff080e7207 */ /* 0x000fe40002000000 */
[----:B------:R-:W-:Y:S02]  /*05d0*/  SEL R13, R10, RZ, P5 ;  /* 0x000000ff0a0d7207 */ /* 0x000fe40002800000 */
[----:B------:R-:W-:Y:S01]  /*05e0*/  SEL R12, R9, RZ, P6 ;  /* 0x000000ff090c7207 */ /* 0x000fe20003000000 */
[----:B------:R-:W-:Y:S04]  /*05f0*/  STG.E.128 desc[UR4][R2.64], R4 ;  /* 0x0000000402007986 */ /* 0x000fe8000c101d04 */
[----:B------:R-:W-:Y:S01]  /*0600*/  STG.E.128 desc[UR4][R2.64+0x800], R12 ;  /* 0x0008000c02007986 */ /* 0x000fe2000c101d04 */
[----:B------:R-:W-:Y:S05]  /*0610*/  EXIT ;  /* 0x000000000000794d */ /* 0x000fea0003800000 */
.L_x_0:
[----:B------:R-:W-:-:S00]  /*0620*/  BRA `(.L_x_0) ;  /* 0xfffffffc00fc7947 */ /* 0x000fc0000383ffff */
[----:B------:R-:W-:-:S00]  /*0630*/  NOP ;  /* 0x0000000000007918 */ /* 0x000fc00000000000 */
        /* <DEDUP_REMOVED lines=12> */
.L_x_1:


//--------------------- .nv.global.init           --------------------------
	.section	.nv.global.init,"aw",@progbits
.nv.global.init:
	.type		_$_str,@object
	.size		_$_str,(.L_0 - _$_str)
_$_str:
        /*0000*/ 	.byte	0x5f, 0x5f, 0x43, 0x55, 0x44, 0x41, 0x5f, 0x46, 0x54, 0x5a, 0x00
.L_0:


//--------------------- .nv.constant0.triton_poi_fused_native_group_norm_relu_6 --------------------------
	.section	.nv.constant0.triton_poi_fused_native_group_norm_relu_6,"a",@progbits
	.sectionflags	@""
	.align	4
.nv.constant0.triton_poi_fused_native_group_norm_relu_6:
	.zero		580
